	.headerflags	@"EF_CUDA_TEXMODE_UNIFIED EF_CUDA_64BIT_ADDRESS EF_CUDA_ACCELERATORS EF_CUDA_SM90 EF_CUDA_VIRTUAL_SM(EF_CUDA_SM90)"
	.elftype	@"ET_EXEC"


//--------------------- .nv.info                  --------------------------
	.section	.nv.info,"",@"SHT_CUDA_INFO"
	.align	4


	//----- nvinfo : EIATTR_REGCOUNT
	.align		4
        /*0000*/ 	.byte	0x04, 0x2f
        /*0002*/ 	.short	(.L_1 - .L_0)
	.align		4
.L_0:
        /*0004*/ 	.word	index@(triton_poi_fused_reflection_pad1d_27)
        /*0008*/ 	.word	0x0000000e


	//----- nvinfo : EIATTR_MIN_STACK_SIZE
	.align		4
.L_1:
        /*000c*/ 	.byte	0x04, 0x12
        /*000e*/ 	.short	(.L_3 - .L_2)
	.align		4
.L_2:
        /*0010*/ 	.word	index@(triton_poi_fused_reflection_pad1d_27)
        /*0014*/ 	.word	0x00000000


	//----- nvinfo : EIATTR_FRAME_SIZE
	.align		4
.L_3:
        /*0018*/ 	.byte	0x04, 0x11
        /*001a*/ 	.short	(.L_5 - .L_4)
	.align		4
.L_4:
        /*001c*/ 	.word	index@(triton_poi_fused_reflection_pad1d_27)
        /*0020*/ 	.word	0x00000000


	//----- nvinfo : EIATTR_MIN_STACK_SIZE
	.align		4
.L_5:
        /*0024*/ 	.byte	0x04, 0x12
        /*0026*/ 	.short	(.L_7 - .L_6)
	.align		4
.L_6:
        /*0028*/ 	.word	index@(triton_poi_fused_reflection_pad1d_27)
        /*002c*/ 	.word	0x00000000
.L_7:


//--------------------- .nv.info.triton_poi_fused_reflection_pad1d_27 --------------------------
	.section	.nv.info.triton_poi_fused_reflection_pad1d_27,"",@"SHT_CUDA_INFO"
	.sectionflags	@""
	.align	4


	//----- nvinfo : EIATTR_CUDA_API_VERSION
	.align		4
        /*0000*/ 	.byte	0x04, 0x37
        /*0002*/ 	.short	(.L_9 - .L_8)
.L_8:
        /*0004*/ 	.word	0x0000007c


	//----- nvinfo : EIATTR_KPARAM_INFO
	.align		4
.L_9:
        /*0008*/ 	.byte	0x04, 0x17
        /*000a*/ 	.short	(.L_11 - .L_10)
.L_10:
        /*000c*/ 	.word	0x00000000
        /*0010*/ 	.short	0x0002
        /*0012*/ 	.short	0x0010
        /*0014*/ 	.byte	0x00, 0xf0, 0x11, 0x00


	//----- nvinfo : EIATTR_KPARAM_INFO
	.align		4
.L_11:
        /*0018*/ 	.byte	0x04, 0x17
        /*001a*/ 	.short	(.L_13 - .L_12)
.L_12:
        /*001c*/ 	.word	0x00000000
        /*0020*/ 	.short	0x0001
        /*0022*/ 	.short	0x0008
        /*0024*/ 	.byte	0x00, 0xf4, 0x21, 0x00


	//----- nvinfo : EIATTR_KPARAM_INFO
	.align		4
.L_13:
        /*0028*/ 	.byte	0x04, 0x17
        /*002a*/ 	.short	(.L_15 - .L_14)
.L_14:
        /*002c*/ 	.word	0x00000000
        /*0030*/ 	.short	0x0000
        /*0032*/ 	.short	0x0000
        /*0034*/ 	.byte	0x00, 0xf4, 0x21, 0x00


	//----- nvinfo : EIATTR_SPARSE_MMA_MASK
	.align		4
.L_15:
        /*0038*/ 	.byte	0x03, 0x50
        /*003a*/ 	.short	0x0000


	//----- nvinfo : EIATTR_MAXREG_COUNT
	.align		4
        /*003c*/ 	.byte	0x03, 0x1b
        /*003e*/ 	.short	0x00ff


	//----- nvinfo : EIATTR_EXIT_INSTR_OFFSETS
	.align		4
        /*0040*/ 	.byte	0x04, 0x1c
        /*0042*/ 	.short	(.L_17 - .L_16)


	//   ....[0]....
.L_16:
        /*0044*/ 	.word	0x000001f0


	//   ....[1]....
        /*0048*/ 	.word	0x00000210


	//----- nvinfo : EIATTR_REQNTID
	.align		4
.L_17:
        /*004c*/ 	.byte	0x04, 0x10
        /*004e*/ 	.short	(.L_19 - .L_18)
.L_18:
        /*0050*/ 	.word	0x00000080
        /*0054*/ 	.word	0x00000001
        /*0058*/ 	.word	0x00000001


	//----- nvinfo : EIATTR_CBANK_PARAM_SIZE
	.align		4
.L_19:
        /*005c*/ 	.byte	0x03, 0x19
        /*005e*/ 	.short	0x0014


	//----- nvinfo : EIATTR_PARAM_CBANK
	.align		4
        /*0060*/ 	.byte	0x04, 0x0a
        /*0062*/ 	.short	(.L_21 - .L_20)
	.align		4
.L_20:
        /*0064*/ 	.word	index@(.nv.constant0.triton_poi_fused_reflection_pad1d_27)
        /*0068*/ 	.short	0x0210
        /*006a*/ 	.short	0x0014


	//----- nvinfo : EIATTR_SW_WAR
	.align		4
.L_21:
        /*006c*/ 	.byte	0x04, 0x36
        /*006e*/ 	.short	(.L_23 - .L_22)
.L_22:
        /*0070*/ 	.word	0x00000008
.L_23:


//--------------------- .nv.callgraph             --------------------------
	.section	.nv.callgraph,"",@"SHT_CUDA_CALLGRAPH"
	.align	4
	.sectionentsize	8
	.align		4
        /*0000*/ 	.word	0x00000000
	.align		4
        /*0004*/ 	.word	0xffffffff
	.align		4
        /*0008*/ 	.word	0x00000000
	.align		4
        /*000c*/ 	.word	0xfffffffe
	.align		4
        /*0010*/ 	.word	0x00000000
	.align		4
        /*0014*/ 	.word	0xfffffffd
	.align		4
        /*0018*/ 	.word	0x00000000
	.align		4
        /*001c*/ 	.word	0xfffffffc


//--------------------- .text.triton_poi_fused_reflection_pad1d_27 --------------------------
	.section	.text.triton_poi_fused_reflection_pad1d_27,"ax",@progbits
	.align	128
        .global         triton_poi_fused_reflection_pad1d_27
        .type           triton_poi_fused_reflection_pad1d_27,@function
        .size           triton_poi_fused_reflection_pad1d_27,(.L_x_1 - triton_poi_fused_reflection_pad1d_27)
        .other          triton_poi_fused_reflection_pad1d_27,@"STO_CUDA_ENTRY STV_DEFAULT"
triton_poi_fused_reflection_pad1d_27:
.text.triton_poi_fused_reflection_pad1d_27:
[----:B------:R-:W0:Y:S02]  /*0000*/  LDC R1, c[0x0][0x28] ;  /* 0x00000a00ff017b82 */ /* 0x000e240000000800 */
[----:B------:R-:W1:Y:S01]  /*0010*/  S2R R0, SR_TID.X ;  /* 0x0000000000007919 */ /* 0x000e620000002100 */
[----:B------:R-:W-:Y:S01]  /*0020*/  CS2R R10, SRZ ;  /* 0x00000000000a7805 */ /* 0x000fe2000001ff00 */
[----:B------:R-:W-:Y:S01]  /*0030*/  ULDC.64 UR4, c[0x0][0x208] ;  /* 0x0000820000047ab9 */ /* 0x000fe20000000a00 */
[----:B------:R-:W2:Y:S01]  /*0040*/  S2R R9, SR_CTAID.X ;  /* 0x0000000000097919 */ /* 0x000ea20000002500 */
[----:B-1----:R-:W-:-:S05]  /*0050*/  IMAD.SHL.U32 R0, R0, 0x2, RZ ;  /* 0x0000000200007824 */ /* 0x002fca00078e00ff */
[----:B------:R-:W-:-:S04]  /*0060*/  LOP3.LUT R0, R0, 0xfe, RZ, 0xc0, !PT ;  /* 0x000000fe00007812 */ /* 0x000fc800078ec0ff */
[----:B--2---:R-:W-:-:S04]  /*0070*/  LEA R9, R9, R0, 0x8 ;  /* 0x0000000009097211 */ /* 0x004fc800078e40ff */
[C---:B------:R-:W-:Y:S01]  /*0080*/  ISETP.GE.AND P0, PT, R9.reuse, 0x104, PT ;  /* 0x000001040900780c */ /* 0x040fe20003f06270 */
[C---:B------:R-:W-:Y:S02]  /*0090*/  VIADD R0, R9.reuse, 0x1 ;  /* 0x0000000109007836 */ /* 0x040fe40000000000 */
[----:B------:R-:W-:-:S04]  /*00a0*/  IMAD.HI R2, R9, 0x7e07e07f, RZ ;  /* 0x7e07e07f09027827 */ /* 0x000fc800078e02ff */
[----:B------:R-:W-:Y:S01]  /*00b0*/  IMAD.HI R5, R0, 0x7e07e07f, RZ ;  /* 0x7e07e07f00057827 */ /* 0x000fe200078e02ff */
[----:B------:R-:W-:-:S04]  /*00c0*/  SHF.R.U32.HI R3, RZ, 0x1f, R2 ;  /* 0x0000001fff037819 */ /* 0x000fc80000011602 */
[----:B------:R-:W-:Y:S02]  /*00d0*/  SHF.R.U32.HI R6, RZ, 0x1f, R5 ;  /* 0x0000001fff067819 */ /* 0x000fe40000011605 */
[----:B------:R-:W-:Y:S02]  /*00e0*/  LEA.HI.SX32 R4, R2, R3, 0x1b ;  /* 0x0000000302047211 */ /* 0x000fe400078fdaff */
[----:B------:R-:W1:Y:S01]  /*00f0*/  LDC.64 R2, c[0x0][0x210] ;  /* 0x00008400ff027b82 */ /* 0x000e620000000a00 */
[----:B------:R-:W-:Y:S02]  /*0100*/  LEA.HI.SX32 R7, R5, R6, 0x1b ;  /* 0x0000000605077211 */ /* 0x000fe400078fdaff */
[----:B------:R-:W-:-:S03]  /*0110*/  IMAD R5, R4, -0x41, R9 ;  /* 0xffffffbf04057824 */ /* 0x000fc600078e0209 */
[----:B------:R-:W-:Y:S02]  /*0120*/  IMAD R0, R7, -0x41, R0 ;  /* 0xffffffbf07007824 */ /* 0x000fe400078e0200 */
[----:B------:R-:W-:Y:S02]  /*0130*/  IADD3 R5, R5, -0x3f, RZ ;  /* 0xffffffc105057810 */ /* 0x000fe40007ffe0ff */
[----:B------:R-:W-:Y:S02]  /*0140*/  VIADD R0, R0, 0xffffffc1 ;  /* 0xffffffc100007836 */ /* 0x000fe40000000000 */
[----:B------:R-:W-:-:S03]  /*0150*/  IABS R5, R5 ;  /* 0x0000000500057213 */ /* 0x000fc60000000000 */
[----:B------:R-:W-:Y:S02]  /*0160*/  IABS R0, R0 ;  /* 0x0000000000007213 */ /* 0x000fe40000000000 */
[----:B------:R-:W-:-:S03]  /*0170*/  LEA R5, R4, -R5, 0x6 ;  /* 0x8000000504057211 */ /* 0x000fc600078e30ff */
[----:B------:R-:W-:Y:S02]  /*0180*/  IMAD R7, R7, 0x40, -R0 ;  /* 0x0000004007077824 */ /* 0x000fe400078e0a00 */
[----:B-1----:R-:W-:-:S04]  /*0190*/  IMAD.WIDE R4, R5, 0x4, R2 ;  /* 0x0000000405047825 */ /* 0x002fc800078e0202 */
[----:B------:R-:W-:Y:S01]  /*01a0*/  IMAD.WIDE R2, R7, 0x4, R2 ;  /* 0x0000000407027825 */ /* 0x000fe200078e0202 */
[----:B------:R1:W5:Y:S01]  /*01b0*/  @!P0 LDG.E R10, desc[UR4][R4.64+0xfc] ;  /* 0x0000fc04040a8981 */ /* 0x000362000c1e1900 */
[----:B------:R-:W2:Y:S03]  /*01c0*/  LDC.64 R6, c[0x0][0x218] ;  /* 0x00008600ff067b82 */ /* 0x000ea60000000a00 */
[----:B------:R1:W5:Y:S01]  /*01d0*/  @!P0 LDG.E R11, desc[UR4][R2.64+0xfc] ;  /* 0x0000fc04020b8981 */ /* 0x000362000c1e1900 */
[----:B--2---:R-:W-:Y:S01]  /*01e0*/  IMAD.WIDE R6, R9, 0x4, R6 ;  /* 0x0000000409067825 */ /* 0x004fe200078e0206 */
[----:B-1----:R-:W-:Y:S06]  /*01f0*/  @P0 EXIT ;  /* 0x000000000000094d */ /* 0x002fec0003800000 */
[----:B-----5:R-:W-:Y:S01]  /*0200*/  STG.E.64 desc[UR4][R6.64], R10 ;  /* 0x0000000a06007986 */ /* 0x020fe2000c101b04 */
[----:B------:R-:W-:Y:S05]  /*0210*/  EXIT ;  /* 0x000000000000794d */ /* 0x000fea0003800000 */
.L_x_0:
[----:B------:R-:W-:-:S00]  /*0220*/  BRA `(.L_x_0) ;  /* 0xfffffffc00fc7947 */ /* 0x000fc0000383ffff */
[----:B------:R-:W-:-:S00]  /*0230*/  NOP ;  /* 0x0000000000007918 */ /* 0x000fc00000000000 */
        /* <DEDUP_REMOVED lines=12> */
.L_x_1:


//--------------------- .nv.constant0.triton_poi_fused_reflection_pad1d_27 --------------------------
	.section	.nv.constant0.triton_poi_fused_reflection_pad1d_27,"a",@progbits
	.sectionflags	@""
	.align	4
.nv.constant0.triton_poi_fused_reflection_pad1d_27:
	.zero		548
